//
// Generated by NVIDIA NVVM Compiler
//
// Compiler Build ID: CL-36424714
// Cuda compilation tools, release 13.0, V13.0.88
// Based on NVVM 20.0.0
//

.version 9.0
.target sm_100
.address_size 64

	// .globl	_Z21bilateralFilterKernelP6float4S0_fiii
.const .align 4 .b8 c_gaussian[256];

.visible .entry _Z21bilateralFilterKernelP6float4S0_fiii(
	.param .u64 .ptr .align 1 _Z21bilateralFilterKernelP6float4S0_fiii_param_0,
	.param .u64 .ptr .align 1 _Z21bilateralFilterKernelP6float4S0_fiii_param_1,
	.param .f32 _Z21bilateralFilterKernelP6float4S0_fiii_param_2,
	.param .u32 _Z21bilateralFilterKernelP6float4S0_fiii_param_3,
	.param .u32 _Z21bilateralFilterKernelP6float4S0_fiii_param_4,
	.param .u32 _Z21bilateralFilterKernelP6float4S0_fiii_param_5
)
{
	.reg .pred 	%p<16>;
	.reg .b32 	%r<61>;
	.reg .b32 	%f<156>;
	.reg .b64 	%rd<26>;

	ld.param.u64 	%rd2, [_Z21bilateralFilterKernelP6float4S0_fiii_param_0];
	ld.param.f32 	%f37, [_Z21bilateralFilterKernelP6float4S0_fiii_param_2];
	ld.param.u32 	%r17, [_Z21bilateralFilterKernelP6float4S0_fiii_param_3];
	ld.param.u32 	%r20, [_Z21bilateralFilterKernelP6float4S0_fiii_param_4];
	cvta.to.global.u64 	%rd1, %rd2;
	mov.u32 	%r21, %ctaid.x;
	mov.u32 	%r22, %ntid.x;
	mov.u32 	%r23, %tid.x;
	mad.lo.s32 	%r1, %r21, %r22, %r23;
	mov.u32 	%r24, %ctaid.y;
	mov.u32 	%r25, %ntid.y;
	mov.u32 	%r26, %tid.y;
	mad.lo.s32 	%r27, %r24, %r25, %r26;
	setp.ge.s32 	%p1, %r1, %r17;
	setp.ge.s32 	%p2, %r27, %r20;
	or.pred  	%p3, %p1, %p2;
	@%p3 bra 	$L__BB0_8;
	ld.param.u32 	%r52, [_Z21bilateralFilterKernelP6float4S0_fiii_param_5];
	mad.lo.s32 	%r3, %r17, %r27, %r1;
	mul.wide.s32 	%rd4, %r3, 16;
	add.s64 	%rd5, %rd1, %rd4;
	ld.global.v4.f32 	{%f1, %f2, %f3, %f4}, [%rd5];
	setp.lt.s32 	%p4, %r52, 0;
	mov.f32 	%f150, 0f00000000;
	mov.f32 	%f149, %f150;
	mov.f32 	%f148, %f150;
	mov.f32 	%f147, %f150;
	mov.f32 	%f146, %f150;
	@%p4 bra 	$L__BB0_7;
	ld.param.u32 	%r53, [_Z21bilateralFilterKernelP6float4S0_fiii_param_5];
	neg.s32 	%r57, %r53;
	add.s32 	%r5, %r17, -1;
	add.f32 	%f40, %f37, %f37;
	mul.f32 	%f5, %f37, %f40;
	sub.s32 	%r6, %r1, %r53;
	mov.f32 	%f146, 0f00000000;
	mov.u64 	%rd7, c_gaussian;
	ld.const.f32 	%f45, [c_gaussian];
	mov.f32 	%f147, %f146;
	mov.f32 	%f148, %f146;
	mov.f32 	%f149, %f146;
	mov.f32 	%f150, %f146;
$L__BB0_3:
	ld.param.u32 	%r54, [_Z21bilateralFilterKernelP6float4S0_fiii_param_5];
	ld.param.u64 	%rd23, [_Z21bilateralFilterKernelP6float4S0_fiii_param_0];
	setp.eq.s32 	%p5, %r54, 0;
	add.s32 	%r28, %r57, %r27;
	setp.lt.s32 	%p6, %r28, 0;
	setp.lt.s32 	%p7, %r28, %r20;
	add.s32 	%r29, %r20, -1;
	selp.b32 	%r30, %r28, %r29, %p7;
	selp.b32 	%r31, 0, %r30, %p6;
	mul.lo.s32 	%r8, %r31, %r17;
	add.s32 	%r32, %r57, %r54;
	mul.wide.s32 	%rd6, %r32, 4;
	add.s64 	%rd8, %rd7, %rd6;
	ld.const.f32 	%f11, [%rd8];
	setp.lt.s32 	%p8, %r6, 0;
	setp.lt.s32 	%p9, %r6, %r17;
	selp.b32 	%r33, %r6, %r5, %p9;
	selp.b32 	%r34, 0, %r33, %p8;
	add.s32 	%r35, %r34, %r8;
	cvta.to.global.u64 	%rd9, %rd23;
	mul.wide.s32 	%rd10, %r35, 16;
	add.s64 	%rd11, %rd9, %rd10;
	ld.global.v4.f32 	{%f41, %f42, %f43, %f44}, [%rd11];
	mul.f32 	%f46, %f11, %f45;
	sub.f32 	%f47, %f1, %f41;
	sub.f32 	%f48, %f2, %f42;
	mul.f32 	%f49, %f48, %f48;
	fma.rn.f32 	%f50, %f47, %f47, %f49;
	sub.f32 	%f51, %f3, %f43;
	fma.rn.f32 	%f52, %f51, %f51, %f50;
	sub.f32 	%f53, %f4, %f44;
	fma.rn.f32 	%f54, %f53, %f53, %f52;
	neg.f32 	%f55, %f54;
	div.rn.f32 	%f56, %f55, %f5;
	fma.rn.f32 	%f57, %f56, 0f3BBB989D, 0f3F000000;
	cvt.sat.f32.f32 	%f58, %f57;
	mov.f32 	%f59, 0f4B400001;
	mov.f32 	%f60, 0f437C0000;
	fma.rm.f32 	%f61, %f58, %f60, %f59;
	add.f32 	%f62, %f61, 0fCB40007F;
	neg.f32 	%f63, %f62;
	fma.rn.f32 	%f64, %f56, 0f3FB8AA3B, %f63;
	fma.rn.f32 	%f65, %f56, 0f32A57060, %f64;
	mov.b32 	%r36, %f61;
	shl.b32 	%r37, %r36, 23;
	mov.b32 	%f66, %r37;
	ex2.approx.ftz.f32 	%f67, %f65;
	mul.f32 	%f68, %f67, %f66;
	mul.f32 	%f69, %f46, %f68;
	add.f32 	%f146, %f146, %f69;
	fma.rn.f32 	%f147, %f41, %f69, %f147;
	fma.rn.f32 	%f148, %f42, %f69, %f148;
	fma.rn.f32 	%f149, %f43, %f69, %f149;
	fma.rn.f32 	%f150, %f44, %f69, %f150;
	@%p5 bra 	$L__BB0_6;
	ld.param.u32 	%r55, [_Z21bilateralFilterKernelP6float4S0_fiii_param_5];
	shl.b32 	%r39, %r55, 1;
	neg.s32 	%r60, %r39;
	mov.b32 	%r59, 2;
	mov.u32 	%r58, %r6;
$L__BB0_5:
	ld.param.u64 	%rd24, [_Z21bilateralFilterKernelP6float4S0_fiii_param_0];
	add.s32 	%r40, %r58, 1;
	setp.lt.s32 	%p10, %r40, 0;
	setp.lt.s32 	%p11, %r40, %r17;
	selp.b32 	%r41, %r40, %r5, %p11;
	selp.b32 	%r42, 0, %r41, %p10;
	add.s32 	%r43, %r42, %r8;
	cvta.to.global.u64 	%rd12, %rd24;
	mul.wide.s32 	%rd13, %r43, 16;
	add.s64 	%rd14, %rd12, %rd13;
	ld.global.v4.f32 	{%f70, %f71, %f72, %f73}, [%rd14];
	add.s32 	%r44, %r59, -1;
	mul.wide.s32 	%rd15, %r44, 4;
	add.s64 	%rd17, %rd7, %rd15;
	ld.const.f32 	%f74, [%rd17];
	mul.f32 	%f75, %f11, %f74;
	sub.f32 	%f76, %f1, %f70;
	sub.f32 	%f77, %f2, %f71;
	mul.f32 	%f78, %f77, %f77;
	fma.rn.f32 	%f79, %f76, %f76, %f78;
	sub.f32 	%f80, %f3, %f72;
	fma.rn.f32 	%f81, %f80, %f80, %f79;
	sub.f32 	%f82, %f4, %f73;
	fma.rn.f32 	%f83, %f82, %f82, %f81;
	neg.f32 	%f84, %f83;
	div.rn.f32 	%f85, %f84, %f5;
	fma.rn.f32 	%f86, %f85, 0f3BBB989D, 0f3F000000;
	cvt.sat.f32.f32 	%f87, %f86;
	mov.f32 	%f88, 0f4B400001;
	mov.f32 	%f89, 0f437C0000;
	fma.rm.f32 	%f90, %f87, %f89, %f88;
	add.f32 	%f91, %f90, 0fCB40007F;
	neg.f32 	%f92, %f91;
	fma.rn.f32 	%f93, %f85, 0f3FB8AA3B, %f92;
	fma.rn.f32 	%f94, %f85, 0f32A57060, %f93;
	mov.b32 	%r45, %f90;
	shl.b32 	%r46, %r45, 23;
	mov.b32 	%f95, %r46;
	ex2.approx.ftz.f32 	%f96, %f94;
	mul.f32 	%f97, %f96, %f95;
	mul.f32 	%f98, %f75, %f97;
	add.f32 	%f99, %f146, %f98;
	fma.rn.f32 	%f100, %f70, %f98, %f147;
	fma.rn.f32 	%f101, %f71, %f98, %f148;
	fma.rn.f32 	%f102, %f72, %f98, %f149;
	fma.rn.f32 	%f103, %f73, %f98, %f150;
	add.s32 	%r58, %r58, 2;
	setp.lt.s32 	%p12, %r58, 0;
	setp.lt.s32 	%p13, %r58, %r17;
	selp.b32 	%r47, %r58, %r5, %p13;
	selp.b32 	%r48, 0, %r47, %p12;
	add.s32 	%r49, %r48, %r8;
	mul.wide.s32 	%rd18, %r49, 16;
	add.s64 	%rd19, %rd12, %rd18;
	ld.global.v4.f32 	{%f104, %f105, %f106, %f107}, [%rd19];
	ld.const.f32 	%f108, [%rd17+4];
	mul.f32 	%f109, %f11, %f108;
	sub.f32 	%f110, %f1, %f104;
	sub.f32 	%f111, %f2, %f105;
	mul.f32 	%f112, %f111, %f111;
	fma.rn.f32 	%f113, %f110, %f110, %f112;
	sub.f32 	%f114, %f3, %f106;
	fma.rn.f32 	%f115, %f114, %f114, %f113;
	sub.f32 	%f116, %f4, %f107;
	fma.rn.f32 	%f117, %f116, %f116, %f115;
	neg.f32 	%f118, %f117;
	div.rn.f32 	%f119, %f118, %f5;
	fma.rn.f32 	%f120, %f119, 0f3BBB989D, 0f3F000000;
	cvt.sat.f32.f32 	%f121, %f120;
	fma.rm.f32 	%f122, %f121, %f89, %f88;
	add.f32 	%f123, %f122, 0fCB40007F;
	neg.f32 	%f124, %f123;
	fma.rn.f32 	%f125, %f119, 0f3FB8AA3B, %f124;
	fma.rn.f32 	%f126, %f119, 0f32A57060, %f125;
	mov.b32 	%r50, %f122;
	shl.b32 	%r51, %r50, 23;
	mov.b32 	%f127, %r51;
	ex2.approx.ftz.f32 	%f128, %f126;
	mul.f32 	%f129, %f128, %f127;
	mul.f32 	%f130, %f109, %f129;
	add.f32 	%f146, %f99, %f130;
	fma.rn.f32 	%f147, %f104, %f130, %f100;
	fma.rn.f32 	%f148, %f105, %f130, %f101;
	fma.rn.f32 	%f149, %f106, %f130, %f102;
	fma.rn.f32 	%f150, %f107, %f130, %f103;
	add.s32 	%r60, %r60, 2;
	add.s32 	%r59, %r59, 2;
	setp.ne.s32 	%p14, %r60, 0;
	@%p14 bra 	$L__BB0_5;
$L__BB0_6:
	ld.param.u32 	%r56, [_Z21bilateralFilterKernelP6float4S0_fiii_param_5];
	add.s32 	%r16, %r57, 1;
	setp.ne.s32 	%p15, %r57, %r56;
	mov.u32 	%r57, %r16;
	@%p15 bra 	$L__BB0_3;
$L__BB0_7:
	ld.param.u64 	%rd25, [_Z21bilateralFilterKernelP6float4S0_fiii_param_1];
	rcp.rn.f32 	%f131, %f146;
	mul.f32 	%f132, %f147, %f131;
	mul.f32 	%f133, %f148, %f131;
	mul.f32 	%f134, %f149, %f131;
	mul.f32 	%f135, %f150, %f131;
	cvta.to.global.u64 	%rd20, %rd25;
	mul.wide.s32 	%rd21, %r3, 16;
	add.s64 	%rd22, %rd20, %rd21;
	st.global.v4.f32 	[%rd22], {%f132, %f133, %f134, %f135};
$L__BB0_8:
	ret;

}


// ===== COMPILED SASS (sm_100) =====

	.target	sm_100

	.elftype	@"ET_EXEC"


//--------------------- .note.nv.tkinfo           --------------------------
	.section	.note.nv.tkinfo,"",@"SHT_NOTE"
	.sectionflags	@"SHF_NOTE_NV_TKINFO"
	.tkinfo
        /*0018*/ 	.word	0x00000002
        /*0030*/ 	.string	""
        /*0030*/ 	.string	"ptxas"
        /*0030*/ 	.string	"Cuda compilation tools, release 13.0, V13.0.88"
        /*0030*/ 	.string	"Build cuda_13.0.r13.0/compiler.36424714_0"
        /*0030*/ 	.string	"-arch sm_100 -m 64 "



//--------------------- .note.nv.cuinfo           --------------------------
	.section	.note.nv.cuinfo,"",@"SHT_NOTE"
	.sectionflags	@"SHF_NOTE_NV_CUINFO"
        /*0018*/ 	.short	0x0002
        /*001a*/ 	.short	0x0064
        /*001c*/ 	.short	0x0082
	.zero		2


//--------------------- .nv.info                  --------------------------
	.section	.nv.info,"",@"SHT_CUDA_INFO"
	.align	4


	//----- nvinfo : EIATTR_REGCOUNT
	.align		4
        /*0000*/ 	.byte	0x04, 0x2f
        /*0002*/ 	.short	(.L_2 - .L_1)
	.align		4
.L_1:
        /*0004*/ 	.word	index@(_Z21bilateralFilterKernelP6float4S0_fiii)
        /*0008*/ 	.word	0x00000027


	//----- nvinfo : EIATTR_FRAME_SIZE
	.align		4
.L_2:
        /*000c*/ 	.byte	0x04, 0x11
        /*000e*/ 	.short	(.L_4 - .L_3)
	.align		4
.L_3:
        /*0010*/ 	.word	index@($__internal_1_$__cuda_sm3x_div_rn_noftz_f32_slowpath)
        /*0014*/ 	.word	0x00000000


	//----- nvinfo : EIATTR_FRAME_SIZE
	.align		4
.L_4:
        /*0018*/ 	.byte	0x04, 0x11
        /*001a*/ 	.short	(.L_6 - .L_5)
	.align		4
.L_5:
        /*001c*/ 	.word	index@($__internal_0_$__cuda_sm20_rcp_rn_f32_slowpath)
        /*0020*/ 	.word	0x00000000


	//----- nvinfo : EIATTR_FRAME_SIZE
	.align		4
.L_6:
        /*0024*/ 	.byte	0x04, 0x11
        /*0026*/ 	.short	(.L_8 - .L_7)
	.align		4
.L_7:
        /*0028*/ 	.word	index@(_Z21bilateralFilterKernelP6float4S0_fiii)
        /*002c*/ 	.word	0x00000000


	//----- nvinfo : EIATTR_MIN_STACK_SIZE
	.align		4
.L_8:
        /*0030*/ 	.byte	0x04, 0x12
        /*0032*/ 	.short	(.L_10 - .L_9)
	.align		4
.L_9:
        /*0034*/ 	.word	index@(_Z21bilateralFilterKernelP6float4S0_fiii)
        /*0038*/ 	.word	0x00000000
.L_10:


//--------------------- .nv.compat                --------------------------
	.section	.nv.compat,"",@"SHT_CUDA_COMPAT_INFO"
	.align	4
        /*0000*/ 	.byte	0x02, 0x09, 0x00, 0x00, 0x02, 0x02, 0x01, 0x00, 0x02, 0x05, 0x05, 0x00, 0x03, 0x07, 0x01, 0x01
        /*0010*/ 	.byte	0x02, 0x03, 0x00, 0x00, 0x02, 0x06, 0x01, 0x00, 0x04, 0x0b, 0x08, 0x00, 0x01, 0x00, 0x00, 0x00
        /*0020*/ 	.byte	0x00, 0x00, 0x00, 0x00


//--------------------- .nv.info._Z21bilateralFilterKernelP6float4S0_fiii --------------------------
	.section	.nv.info._Z21bilateralFilterKernelP6float4S0_fiii,"",@"SHT_CUDA_INFO"
	.sectionflags	@""
	.align	4


	//----- nvinfo : EIATTR_CUDA_API_VERSION
	.align		4
        /*0000*/ 	.byte	0x04, 0x37
        /*0002*/ 	.short	(.L_12 - .L_11)
.L_11:
        /*0004*/ 	.word	0x00000082


	//----- nvinfo : EIATTR_KPARAM_INFO
	.align		4
.L_12:
        /*0008*/ 	.byte	0x04, 0x17
        /*000a*/ 	.short	(.L_14 - .L_13)
.L_13:
        /*000c*/ 	.word	0x00000000
        /*0010*/ 	.short	0x0005
        /*0012*/ 	.short	0x001c
        /*0014*/ 	.byte	0x00, 0xf0, 0x11, 0x00


	//----- nvinfo : EIATTR_KPARAM_INFO
	.align		4
.L_14:
        /*0018*/ 	.byte	0x04, 0x17
        /*001a*/ 	.short	(.L_16 - .L_15)
.L_15:
        /*001c*/ 	.word	0x00000000
        /*0020*/ 	.short	0x0004
        /*0022*/ 	.short	0x0018
        /*0024*/ 	.byte	0x00, 0xf0, 0x11, 0x00


	//----- nvinfo : EIATTR_KPARAM_INFO
	.align		4
.L_16:
        /*0028*/ 	.byte	0x04, 0x17
        /*002a*/ 	.short	(.L_18 - .L_17)
.L_17:
        /*002c*/ 	.word	0x00000000
        /*0030*/ 	.short	0x0003
        /*0032*/ 	.short	0x0014
        /*0034*/ 	.byte	0x00, 0xf0, 0x11, 0x00


	//----- nvinfo : EIATTR_KPARAM_INFO
	.align		4
.L_18:
        /*0038*/ 	.byte	0x04, 0x17
        /*003a*/ 	.short	(.L_20 - .L_19)
.L_19:
        /*003c*/ 	.word	0x00000000
        /*0040*/ 	.short	0x0002
        /*0042*/ 	.short	0x0010
        /*0044*/ 	.byte	0x00, 0xf0, 0x11, 0x00


	//----- nvinfo : EIATTR_KPARAM_INFO
	.align		4
.L_20:
        /*0048*/ 	.byte	0x04, 0x17
        /*004a*/ 	.short	(.L_22 - .L_21)
.L_21:
        /*004c*/ 	.word	0x00000000
        /*0050*/ 	.short	0x0001
        /*0052*/ 	.short	0x0008
        /*0054*/ 	.byte	0x00, 0xf5, 0x21, 0x00


	//----- nvinfo : EIATTR_KPARAM_INFO
	.align		4
.L_22:
        /*0058*/ 	.byte	0x04, 0x17
        /*005a*/ 	.short	(.L_24 - .L_23)
.L_23:
        /*005c*/ 	.word	0x00000000
        /*0060*/ 	.short	0x0000
        /*0062*/ 	.short	0x0000
        /*0064*/ 	.byte	0x00, 0xf5, 0x21, 0x00


	//----- nvinfo : EIATTR_SPARSE_MMA_MASK
	.align		4
.L_24:
        /*0068*/ 	.byte	0x03, 0x50
        /*006a*/ 	.short	0x0000


	//----- nvinfo : EIATTR_MAXREG_COUNT
	.align		4
        /*006c*/ 	.byte	0x03, 0x1b
        /*006e*/ 	.short	0x00ff


	//----- nvinfo : EIATTR_MERCURY_ISA_VERSION
	.align		4
        /*0070*/ 	.byte	0x03, 0x5f
        /*0072*/ 	.short	0x0101


	//----- nvinfo : EIATTR_VRC_CTA_INIT_COUNT
	.align		4
        /*0074*/ 	.byte	0x02, 0x4a
	.zero		1
	.zero		1


	//----- nvinfo : EIATTR_EXIT_INSTR_OFFSETS
	.align		4
        /*0078*/ 	.byte	0x04, 0x1c
        /*007a*/ 	.short	(.L_26 - .L_25)


	//   ....[0]....
.L_25:
        /*007c*/ 	.word	0x000000d0


	//   ....[1]....
        /*0080*/ 	.word	0x00000df0


	//----- nvinfo : EIATTR_CRS_STACK_SIZE
	.align		4
.L_26:
        /*0084*/ 	.byte	0x04, 0x1e
        /*0086*/ 	.short	(.L_28 - .L_27)
.L_27:
        /*0088*/ 	.word	0x00000000


	//----- nvinfo : EIATTR_CBANK_PARAM_SIZE
	.align		4
.L_28:
        /*008c*/ 	.byte	0x03, 0x19
        /*008e*/ 	.short	0x0020


	//----- nvinfo : EIATTR_PARAM_CBANK
	.align		4
        /*0090*/ 	.byte	0x04, 0x0a
        /*0092*/ 	.short	(.L_30 - .L_29)
	.align		4
.L_29:
        /*0094*/ 	.word	index@(.nv.constant0._Z21bilateralFilterKernelP6float4S0_fiii)
        /*0098*/ 	.short	0x0380
        /*009a*/ 	.short	0x0020


	//----- nvinfo : EIATTR_SW_WAR
	.align		4
.L_30:
        /*009c*/ 	.byte	0x04, 0x36
        /*009e*/ 	.short	(.L_32 - .L_31)
.L_31:
        /*00a0*/ 	.word	0x00000008
.L_32:


//--------------------- .nv.callgraph             --------------------------
	.section	.nv.callgraph,"",@"SHT_CUDA_CALLGRAPH"
	.align	4
	.sectionentsize	8
	.align		4
        /*0000*/ 	.word	0x00000000
	.align		4
        /*0004*/ 	.word	0xffffffff
	.align		4
        /*0008*/ 	.word	0x00000000
	.align		4
        /*000c*/ 	.word	0xfffffffe
	.align		4
        /*0010*/ 	.word	0x00000000
	.align		4
        /*0014*/ 	.word	0xfffffffd
	.align		4
        /*0018*/ 	.word	0x00000000
	.align		4
        /*001c*/ 	.word	0xfffffffc


//--------------------- .nv.constant3             --------------------------
	.section	.nv.constant3,"a",@progbits
	.align	4
.nv.constant3:
	.type		c_gaussian,@object
	.size		c_gaussian,(.L_0 - c_gaussian)
c_gaussian:
	.zero		256
.L_0:


//--------------------- .text._Z21bilateralFilterKernelP6float4S0_fiii --------------------------
	.section	.text._Z21bilateralFilterKernelP6float4S0_fiii,"ax",@progbits
	.align	128
        .global         _Z21bilateralFilterKernelP6float4S0_fiii
        .type           _Z21bilateralFilterKernelP6float4S0_fiii,@function
        .size           _Z21bilateralFilterKernelP6float4S0_fiii,(.L_x_30 - _Z21bilateralFilterKernelP6float4S0_fiii)
        .other          _Z21bilateralFilterKernelP6float4S0_fiii,@"STO_CUDA_ENTRY STV_DEFAULT"
_Z21bilateralFilterKernelP6float4S0_fiii:
.text._Z21bilateralFilterKernelP6float4S0_fiii:
[----:B------:R-:W-:Y:S01]  /*0000*/  LDC R1, c[0x0][0x37c] ;  /* 0x0000df00ff017b82 */ /* 0x000fe20000000800 */
[----:B------:R-:W0:Y:S07]  /*0010*/  S2R R2, SR_TID.Y ;  /* 0x0000000000027919 */ /* 0x000e2e0000002200 */
[----:B------:R-:W1:Y:S01]  /*0020*/  LDC R0, c[0x0][0x360] ;  /* 0x0000d800ff007b82 */ /* 0x000e620000000800 */
[----:B------:R-:W2:Y:S01]  /*0030*/  LDCU UR7, c[0x0][0x398] ;  /* 0x00007300ff0777ac */ /* 0x000ea20008000800 */
[----:B------:R-:W1:Y:S01]  /*0040*/  S2R R5, SR_TID.X ;  /* 0x0000000000057919 */ /* 0x000e620000002100 */
[----:B------:R-:W3:Y:S05]  /*0050*/  LDCU UR4, c[0x0][0x394] ;  /* 0x00007280ff0477ac */ /* 0x000eea0008000800 */
[----:B------:R-:W0:Y:S08]  /*0060*/  S2UR UR6, SR_CTAID.Y ;  /* 0x00000000000679c3 */ /* 0x000e300000002600 */
[----:B------:R-:W0:Y:S08]  /*0070*/  LDC R3, c[0x0][0x364] ;  /* 0x0000d900ff037b82 */ /* 0x000e300000000800 */
[----:B------:R-:W1:Y:S01]  /*0080*/  S2UR UR5, SR_CTAID.X ;  /* 0x00000000000579c3 */ /* 0x000e620000002500 */
[----:B0-----:R-:W-:-:S05]  /*0090*/  IMAD R3, R3, UR6, R2 ;  /* 0x0000000603037c24 */ /* 0x001fca000f8e0202 */
[----:B--2---:R-:W-:Y:S01]  /*00a0*/  ISETP.GE.AND P0, PT, R3, UR7, PT ;  /* 0x0000000703007c0c */ /* 0x004fe2000bf06270 */
[----:B-1----:R-:W-:-:S05]  /*00b0*/  IMAD R0, R0, UR5, R5 ;  /* 0x0000000500007c24 */ /* 0x002fca000f8e0205 */
[----:B---3--:R-:W-:-:S13]  /*00c0*/  ISETP.GE.OR P0, PT, R0, UR4, P0 ;  /* 0x0000000400007c0c */ /* 0x008fda0008706670 */
[----:B------:R-:W-:Y:S05]  /*00d0*/  @P0 EXIT ;  /* 0x000000000000094d */ /* 0x000fea0003800000 */
[----:B------:R-:W0:Y:S01]  /*00e0*/  LDCU UR5, c[0x0][0x39c] ;  /* 0x00007380ff0577ac */ /* 0x000e220008000800 */
[----:B------:R-:W-:Y:S02]  /*00f0*/  HFMA2 R5, -RZ, RZ, 0, 0 ;  /* 0x00000000ff057431 */ /* 0x000fe400000001ff */
[----:B------:R-:W-:Y:S01]  /*0100*/  IMAD R4, R3, UR4, R0 ;  /* 0x0000000403047c24 */ /* 0x000fe2000f8e0200 */
[----:B------:R-:W-:Y:S02]  /*0110*/  CS2R R6, SRZ ;  /* 0x0000000000067805 */ /* 0x000fe4000001ff00 */
[----:B------:R-:W-:Y:S01]  /*0120*/  CS2R R20, SRZ ;  /* 0x0000000000147805 */ /* 0x000fe2000001ff00 */
[----:B------:R-:W1:Y:S01]  /*0130*/  LDCU.64 UR10, c[0x0][0x358] ;  /* 0x00006b00ff0a77ac */ /* 0x000e620008000a00 */
[----:B0-----:R-:W-:-:S09]  /*0140*/  UISETP.GE.AND UP0, UPT, UR5, URZ, UPT ;  /* 0x000000ff0500728c */ /* 0x001fd2000bf06270 */
[----:B-1----:R-:W-:Y:S05]  /*0150*/  BRA.U !UP0, `(.L_x_0) ;  /* 0x0000000908d47547 */ /* 0x002fea000b800000 */
[----:B------:R-:W0:Y:S08]  /*0160*/  LDC.64 R8, c[0x0][0x380] ;  /* 0x0000e000ff087b82 */ /* 0x000e300000000a00 */
[----:B------:R-:W1:Y:S01]  /*0170*/  LDC R5, c[0x0][0x390] ;  /* 0x0000e400ff057b82 */ /* 0x000e620000000800 */
[----:B0-----:R-:W-:-:S06]  /*0180*/  IMAD.WIDE R8, R4, 0x10, R8 ;  /* 0x0000001004087825 */ /* 0x001fcc00078e0208 */
[----:B------:R-:W5:Y:S01]  /*0190*/  LDG.E.128 R8, desc[UR10][R8.64] ;  /* 0x0000000a08087981 */ /* 0x000f62000c1e1d00 */
[----:B------:R-:W-:Y:S01]  /*01a0*/  CS2R R20, SRZ ;  /* 0x0000000000147805 */ /* 0x000fe2000001ff00 */
[----:B-1----:R-:W-:Y:S01]  /*01b0*/  FADD R22, R5, R5 ;  /* 0x0000000505167221 */ /* 0x002fe20000000000 */
[----:B------:R-:W-:Y:S02]  /*01c0*/  CS2R R6, SRZ ;  /* 0x0000000000067805 */ /* 0x000fe4000001ff00 */
[----:B------:R-:W-:Y:S01]  /*01d0*/  IADD3 R23, PT, PT, R0, -UR5, RZ ;  /* 0x8000000500177c10 */ /* 0x000fe2000fffe0ff */
[----:B------:R-:W-:Y:S01]  /*01e0*/  UIADD3 UR4, UPT, UPT, UR4, -0x1, URZ ;  /* 0xffffffff04047890 */ /* 0x000fe2000fffe0ff */
[----:B------:R-:W-:Y:S01]  /*01f0*/  FMUL R22, R22, R5 ;  /* 0x0000000516167220 */ /* 0x000fe20000400000 */
[----:B------:R-:W-:Y:S01]  /*0200*/  MOV R5, RZ ;  /* 0x000000ff00057202 */ /* 0x000fe20000000f00 */
[----:B------:R-:W-:-:S12]  /*0210*/  UIADD3 UR5, UPT, UPT, -UR5, URZ, URZ ;  /* 0x000000ff05057290 */ /* 0x000fd8000fffe1ff */
.L_x_9:
[----:B------:R-:W0:Y:S01]  /*0220*/  LDC.64 R16, c[0x0][0x398] ;  /* 0x0000e600ff107b82 */ /* 0x000e220000000a00 */
[----:B------:R-:W1:Y:S01]  /*0230*/  LDCU UR6, c[0x0][0x394] ;  /* 0x00007280ff0677ac */ /* 0x000e620008000800 */
[----:B------:R-:W-:Y:S01]  /*0240*/  VIADD R15, R3, UR5 ;  /* 0x00000005030f7c36 */ /* 0x000fe20008000000 */
[----:B------:R-:W-:-:S04]  /*0250*/  ISETP.GE.AND P2, PT, R23, RZ, PT ;  /* 0x000000ff1700720c */ /* 0x000fc80003f46270 */
[----:B------:R-:W-:Y:S01]  /*0260*/  ISETP.GE.AND P0, PT, R15, RZ, PT ;  /* 0x000000ff0f00720c */ /* 0x000fe20003f06270 */
[----:B------:R-:W2:Y:S01]  /*0270*/  LDC.64 R12, c[0x0][0x380] ;  /* 0x0000e000ff0c7b82 */ /* 0x000ea20000000a00 */
[----:B-1----:R-:W-:-:S04]  /*0280*/  ISETP.GE.AND P3, PT, R23, UR6, PT ;  /* 0x0000000617007c0c */ /* 0x002fc8000bf66270 */
[----:B------:R-:W-:Y:S02]  /*0290*/  SEL R0, R23, UR4, !P3 ;  /* 0x0000000417007c07 */ /* 0x000fe4000d800000 */
[----:B0-----:R-:W-:Y:S02]  /*02a0*/  ISETP.GE.AND P1, PT, R15, R16, PT ;  /* 0x000000100f00720c */ /* 0x001fe40003f26270 */
[----:B------:R-:W-:-:S11]  /*02b0*/  SEL R19, R0, RZ, P2 ;  /* 0x000000ff00137207 */ /* 0x000fd60001000000 */
[----:B------:R-:W-:-:S04]  /*02c0*/  @P1 IADD3 R15, PT, PT, R16, -0x1, RZ ;  /* 0xffffffff100f1810 */ /* 0x000fc80007ffe0ff */
[----:B------:R-:W-:-:S05]  /*02d0*/  SEL R24, R15, RZ, P0 ;  /* 0x000000ff0f187207 */ /* 0x000fca0000000000 */
[----:B------:R-:W-:Y:S01]  /*02e0*/  IMAD R19, R24, UR6, R19 ;  /* 0x0000000618137c24 */ /* 0x000fe2000f8e0213 */
[----:B------:R-:W0:Y:S01]  /*02f0*/  MUFU.RCP R27, R22 ;  /* 0x00000016001b7308 */ /* 0x000e220000001000 */
[----:B------:R-:W-:Y:S01]  /*0300*/  IADD3 R0, PT, PT, R17, UR5, RZ ;  /* 0x0000000511007c10 */ /* 0x000fe2000fffe0ff */
[----:B------:R-:W1:Y:S01]  /*0310*/  LDCU UR6, c[0x3][URZ] ;  /* 0x00c00000ff0677ac */ /* 0x000e620008000800 */
[----:B--2---:R-:W-:-:S06]  /*0320*/  IMAD.WIDE R12, R19, 0x10, R12 ;  /* 0x00000010130c7825 */ /* 0x004fcc00078e020c */
[----:B------:R-:W2:Y:S01]  /*0330*/  LDG.E.128 R12, desc[UR10][R12.64] ;  /* 0x0000000a0c0c7981 */ /* 0x000ea2000c1e1d00 */
[----:B------:R-:W-:Y:S01]  /*0340*/  IMAD.SHL.U32 R0, R0, 0x4, RZ ;  /* 0x0000000400007824 */ /* 0x000fe200078e00ff */
[C---:B------:R-:W-:Y:S01]  /*0350*/  ISETP.NE.AND P3, PT, R17.reuse, UR5, PT ;  /* 0x0000000511007c0c */ /* 0x040fe2000bf65270 */
[----:B------:R-:W-:Y:S01]  /*0360*/  UIADD3 UR5, UPT, UPT, UR5, 0x1, URZ ;  /* 0x0000000105057890 */ /* 0x000fe2000fffe0ff */
[----:B------:R-:W-:Y:S01]  /*0370*/  BSSY.RECONVERGENT B0, `(.L_x_1) ;  /* 0x0000016000007945 */ /* 0x000fe20003800200 */
[----:B------:R3:W1:Y:S01]  /*0380*/  LDC R25, c[0x3][R0] ;  /* 0x00c0000000197b82 */ /* 0x0006620000000800 */
[----:B------:R-:W-:Y:S01]  /*0390*/  ISETP.NE.AND P2, PT, R17, RZ, PT ;  /* 0x000000ff1100720c */ /* 0x000fe20003f45270 */
[----:B--2--5:R-:W-:Y:S01]  /*03a0*/  FADD R16, R9, -R13 ;  /* 0x8000000d09107221 */ /* 0x024fe20000000000 */
[----:B------:R-:W-:-:S03]  /*03b0*/  FADD R2, R8, -R12 ;  /* 0x8000000c08027221 */ /* 0x000fc60000000000 */
[----:B------:R-:W-:Y:S01]  /*03c0*/  FMUL R19, R16, R16 ;  /* 0x0000001010137220 */ /* 0x000fe20000400000 */
[----:B0-----:R-:W-:-:S03]  /*03d0*/  FFMA R16, -R22, R27, 1 ;  /* 0x3f80000016107423 */ /* 0x001fc6000000011b */
[----:B------:R-:W-:Y:S01]  /*03e0*/  FFMA R19, R2, R2, R19 ;  /* 0x0000000202137223 */ /* 0x000fe20000000013 */
[----:B------:R-:W-:Y:S01]  /*03f0*/  FADD R2, R10, -R14 ;  /* 0x8000000e0a027221 */ /* 0x000fe20000000000 */
[----:B------:R-:W-:-:S03]  /*0400*/  FFMA R16, R27, R16, R27 ;  /* 0x000000101b107223 */ /* 0x000fc6000000001b */
[----:B------:R-:W-:Y:S01]  /*0410*/  FFMA R19, R2, R2, R19 ;  /* 0x0000000202137223 */ /* 0x000fe20000000013 */
[----:B------:R-:W-:-:S04]  /*0420*/  FADD R2, R11, -R15 ;  /* 0x8000000f0b027221 */ /* 0x000fc80000000000 */
[----:B------:R-:W-:-:S04]  /*0430*/  FFMA R35, R2, R2, R19 ;  /* 0x0000000202237223 */ /* 0x000fc80000000013 */
[----:B------:R-:W0:Y:S01]  /*0440*/  FCHK P0, -R35, R22 ;  /* 0x0000001623007302 */ /* 0x000e220000000100 */
[----:B------:R-:W-:-:S04]  /*0450*/  FFMA R19, -R35, R16, RZ ;  /* 0x0000001023137223 */ /* 0x000fc800000001ff */
[----:B---3--:R-:W-:-:S04]  /*0460*/  FFMA R0, -R22, R19, -R35 ;  /* 0x0000001316007223 */ /* 0x008fc80000000923 */
[----:B------:R-:W-:Y:S01]  /*0470*/  FFMA R0, R16, R0, R19 ;  /* 0x0000000010007223 */ /* 0x000fe20000000013 */
[----:B-1----:R-:W-:Y:S01]  /*0480*/  FMUL R16, R25, UR6 ;  /* 0x0000000619107c20 */ /* 0x002fe20008400000 */
[----:B0-----:R-:W-:Y:S06]  /*0490*/  @!P0 BRA `(.L_x_2) ;  /* 0x00000000000c8947 */ /* 0x001fec0003800000 */
[----:B------:R-:W-:Y:S01]  /*04a0*/  FADD R35, -R35, -RZ ;  /* 0x800000ff23237221 */ /* 0x000fe20000000100 */
[----:B------:R-:W-:-:S07]  /*04b0*/  MOV R2, 0x4d0 ;  /* 0x000004d000027802 */ /* 0x000fce0000000f00 */
[----:B------:R-:W-:Y:S05]  /*04c0*/  CALL.REL.NOINC `($__internal_1_$__cuda_sm3x_div_rn_noftz_f32_slowpath) ;  /* 0x0000000c00247944 */ /* 0x000fea0003c00000 */
.L_x_2:
[----:B------:R-:W-:Y:S05]  /*04d0*/  BSYNC.RECONVERGENT B0 ;  /* 0x0000000000007941 */ /* 0x000fea0003800200 */
.L_x_1:
[----:B------:R-:W-:Y:S01]  /*04e0*/  HFMA2 R17, -RZ, RZ, 0.96630859375, -0.0022525787353515625 ;  /* 0x3bbb989dff117431 */ /* 0x000fe200000001ff */
[----:B------:R-:W-:-:S04]  /*04f0*/  MOV R19, 0x437c0000 ;  /* 0x437c000000137802 */ /* 0x000fc80000000f00 */
[----:B------:R-:W-:-:S04]  /*0500*/  FFMA.SAT R2, R0, R17, 0.5 ;  /* 0x3f00000000027423 */ /* 0x000fc80000002011 */
[----:B------:R-:W-:-:S04]  /*0510*/  FFMA.RM R2, R2, R19, 12582913 ;  /* 0x4b40000102027423 */ /* 0x000fc80000004013 */
[C---:B------:R-:W-:Y:S01]  /*0520*/  FADD R17, R2.reuse, -12583039 ;  /* 0xcb40007f02117421 */ /* 0x040fe20000000000 */
[----:B------:R-:W-:-:S03]  /*0530*/  SHF.L.U32 R2, R2, 0x17, RZ ;  /* 0x0000001702027819 */ /* 0x000fc600000006ff */
[----:B------:R-:W-:-:S04]  /*0540*/  FFMA R17, R0, 1.4426950216293334961, -R17 ;  /* 0x3fb8aa3b00117823 */ /* 0x000fc80000000811 */
[----:B------:R-:W-:-:S06]  /*0550*/  FFMA R17, R0, 1.925963033500011079e-08, R17 ;  /* 0x32a5706000117823 */ /* 0x000fcc0000000011 */
[----:B------:R-:W0:Y:S02]  /*0560*/  MUFU.EX2 R17, R17 ;  /* 0x0000001100117308 */ /* 0x000e240000000800 */
[----:B0-----:R-:W-:-:S04]  /*0570*/  FMUL R19, R2, R17 ;  /* 0x0000001102137220 */ /* 0x001fc80000400000 */
[----:B------:R-:W-:-:S04]  /*0580*/  FMUL R16, R16, R19 ;  /* 0x0000001310107220 */ /* 0x000fc80000400000 */
[-C--:B------:R-:W-:Y:S01]  /*0590*/  FFMA R7, R12, R16.reuse, R7 ;  /* 0x000000100c077223 */ /* 0x080fe20000000007 */
[-C--:B------:R-:W-:Y:S01]  /*05a0*/  FFMA R20, R13, R16.reuse, R20 ;  /* 0x000000100d147223 */ /* 0x080fe20000000014 */
[-C--:B------:R-:W-:Y:S01]  /*05b0*/  FFMA R5, R14, R16.reuse, R5 ;  /* 0x000000100e057223 */ /* 0x080fe20000000005 */
[----:B------:R-:W-:Y:S01]  /*05c0*/  FFMA R6, R15, R16, R6 ;  /* 0x000000100f067223 */ /* 0x000fe20000000006 */
[----:B------:R-:W-:Y:S01]  /*05d0*/  FADD R21, R16, R21 ;  /* 0x0000001510157221 */ /* 0x000fe20000000000 */
[----:B------:R-:W-:Y:S06]  /*05e0*/  @!P2 BRA `(.L_x_3) ;  /* 0x0000000400aca947 */ /* 0x000fec0003800000 */
[----:B------:R-:W0:Y:S01]  /*05f0*/  LDCU UR6, c[0x0][0x39c] ;  /* 0x00007380ff0677ac */ /* 0x000e220008000800 */
[----:B------:R-:W-:Y:S01]  /*0600*/  IMAD.MOV.U32 R34, RZ, RZ, R23 ;  /* 0x000000ffff227224 */ /* 0x000fe200078e0017 */
[----:B------:R-:W1:Y:S01]  /*0610*/  LDCU UR12, c[0x0][0x394] ;  /* 0x00007280ff0c77ac */ /* 0x000e620008000800 */
[----:B------:R-:W-:Y:S01]  /*0620*/  UMOV UR8, 0x2 ;  /* 0x0000000200087882 */ /* 0x000fe20000000000 */
[----:B0-----:R-:W-:-:S12]  /*0630*/  ULEA UR6, -UR6, URZ, 0x1 ;  /* 0x000000ff06067291 */ /* 0x001fd8000f8e09ff */
.L_x_8:
[----:B------:R-:W0:Y:S01]  /*0640*/  LDC.64 R12, c[0x0][0x380] ;  /* 0x0000e000ff0c7b82 */ /* 0x000e220000000a00 */
[----:B------:R-:W-:-:S04]  /*0650*/  IADD3 R0, PT, PT, R34, 0x1, RZ ;  /* 0x0000000122007810 */ /* 0x000fc80007ffe0ff */
[C---:B-1----:R-:W-:Y:S02]  /*0660*/  ISETP.GE.AND P1, PT, R0.reuse, UR12, PT ;  /* 0x0000000c00007c0c */ /* 0x042fe4000bf26270 */
[C---:B------:R-:W-:Y:S02]  /*0670*/  ISETP.GE.AND P0, PT, R0.reuse, RZ, PT ;  /* 0x000000ff0000720c */ /* 0x040fe40003f06270 */
[----:B------:R-:W-:-:S04]  /*0680*/  SEL R0, R0, UR4, !P1 ;  /* 0x0000000400007c07 */ /* 0x000fc8000c800000 */
[----:B------:R-:W-:-:S05]  /*0690*/  SEL R15, R0, RZ, P0 ;  /* 0x000000ff000f7207 */ /* 0x000fca0000000000 */
[----:B------:R-:W-:-:S04]  /*06a0*/  IMAD R15, R24, UR12, R15 ;  /* 0x0000000c180f7c24 */ /* 0x000fc8000f8e020f */
[----:B0-----:R-:W-:-:S06]  /*06b0*/  IMAD.WIDE R12, R15, 0x10, R12 ;  /* 0x000000100f0c7825 */ /* 0x001fcc00078e020c */
[----:B------:R-:W2:Y:S01]  /*06c0*/  LDG.E.128 R12, desc[UR10][R12.64] ;  /* 0x0000000a0c0c7981 */ /* 0x000ea2000c1e1d00 */
[----:B------:R-:W-:Y:S01]  /*06d0*/  UIADD3 UR7, UPT, UPT, UR8, -0x1, URZ ;  /* 0xffffffff08077890 */ /* 0x000fe2000fffe0ff */
[----:B------:R-:W0:Y:S01]  /*06e0*/  MUFU.RCP R19, R22 ;  /* 0x0000001600137308 */ /* 0x000e220000001000 */
[----:B------:R-:W-:Y:S02]  /*06f0*/  BSSY.RECONVERGENT B0, `(.L_x_4) ;  /* 0x0000016000007945 */ /* 0x000fe40003800200 */
[----:B------:R-:W-:-:S12]  /*0700*/  USHF.L.U32 UR7, UR7, 0x2, URZ ;  /* 0x0000000207077899 */ /* 0x000fd800080006ff */
[----:B------:R-:W1:Y:S02]  /*0710*/  LDCU UR9, c[0x3][UR7] ;  /* 0x00c00000070977ac */ /* 0x000e640008000800 */
[----:B-1----:R-:W-:Y:S01]  /*0720*/  FMUL R33, R25, UR9 ;  /* 0x0000000919217c20 */ /* 0x002fe20008400000 */
[----:B--2---:R-:W-:Y:S01]  /*0730*/  FADD R2, R9, -R13 ;  /* 0x8000000d09027221 */ /* 0x004fe20000000000 */
[----:B------:R-:W-:-:S03]  /*0740*/  FADD R0, R8, -R12 ;  /* 0x8000000c08007221 */ /* 0x000fc60000000000 */
[----:B------:R-:W-:Y:S01]  /*0750*/  FMUL R17, R2, R2 ;  /* 0x0000000202117220 */ /* 0x000fe20000400000 */
[----:B0-----:R-:W-:-:S03]  /*0760*/  FFMA R2, -R22, R19, 1 ;  /* 0x3f80000016027423 */ /* 0x001fc60000000113 */
[----:B------:R-:W-:Y:S01]  /*0770*/  FFMA R17, R0, R0, R17 ;  /* 0x0000000000117223 */ /* 0x000fe20000000011 */
[----:B------:R-:W-:-:S04]  /*0780*/  FADD R0, R10, -R14 ;  /* 0x8000000e0a007221 */ /* 0x000fc80000000000 */
[----:B------:R-:W-:Y:S01]  /*0790*/  FFMA R17, R0, R0, R17 ;  /* 0x0000000000117223 */ /* 0x000fe20000000011 */
[----:B------:R-:W-:-:S04]  /*07a0*/  FADD R0, R11, -R15 ;  /* 0x8000000f0b007221 */ /* 0x000fc80000000000 */
[----:B------:R-:W-:Y:S01]  /*07b0*/  FFMA R35, R0, R0, R17 ;  /* 0x0000000000237223 */ /* 0x000fe20000000011 */
[----:B------:R-:W-:-:S03]  /*07c0*/  FFMA R0, R19, R2, R19 ;  /* 0x0000000213007223 */ /* 0x000fc60000000013 */
[----:B------:R-:W0:Y:S01]  /*07d0*/  FCHK P0, -R35, R22 ;  /* 0x0000001623007302 */ /* 0x000e220000000100 */
[----:B------:R-:W-:-:S04]  /*07e0*/  FFMA R17, R0, -R35, RZ ;  /* 0x8000002300117223 */ /* 0x000fc800000000ff */
[----:B------:R-:W-:-:S04]  /*07f0*/  FFMA R2, -R22, R17, -R35 ;  /* 0x0000001116027223 */ /* 0x000fc80000000923 */
[----:B------:R-:W-:Y:S01]  /*0800*/  FFMA R0, R0, R2, R17 ;  /* 0x0000000200007223 */ /* 0x000fe20000000011 */
[----:B0-----:R-:W-:Y:S06]  /*0810*/  @!P0 BRA `(.L_x_5) ;  /* 0x00000000000c8947 */ /* 0x001fec0003800000 */
[----:B------:R-:W-:Y:S01]  /*0820*/  FADD R35, -R35, -RZ ;  /* 0x800000ff23237221 */ /* 0x000fe20000000100 */
[----:B------:R-:W-:-:S07]  /*0830*/  MOV R2, 0x850 ;  /* 0x0000085000027802 */ /* 0x000fce0000000f00 */
[----:B------:R-:W-:Y:S05]  /*0840*/  CALL.REL.NOINC `($__internal_1_$__cuda_sm3x_div_rn_noftz_f32_slowpath) ;  /* 0x0000000800447944 */ /* 0x000fea0003c00000 */
.L_x_5:
[----:B------:R-:W-:Y:S05]  /*0850*/  BSYNC.RECONVERGENT B0 ;  /* 0x0000000000007941 */ /* 0x000fea0003800200 */
.L_x_4:
[----:B------:R-:W0:Y:S01]  /*0860*/  LDC.64 R16, c[0x0][0x380] ;  /* 0x0000e000ff107b82 */ /* 0x000e220000000a00 */
[----:B------:R-:W-:-:S04]  /*0870*/  IADD3 R34, PT, PT, R34, 0x2, RZ ;  /* 0x0000000222227810 */ /* 0x000fc80007ffe0ff */
[C---:B------:R-:W-:Y:S02]  /*0880*/  ISETP.GE.AND P1, PT, R34.reuse, UR12, PT ;  /* 0x0000000c22007c0c */ /* 0x040fe4000bf26270 */
[C---:B------:R-:W-:Y:S02]  /*0890*/  ISETP.GE.AND P0, PT, R34.reuse, RZ, PT ;  /* 0x000000ff2200720c */ /* 0x040fe40003f06270 */
[----:B------:R-:W-:-:S04]  /*08a0*/  SEL R2, R34, UR4, !P1 ;  /* 0x0000000422027c07 */ /* 0x000fc8000c800000 */
[----:B------:R-:W-:-:S05]  /*08b0*/  SEL R19, R2, RZ, P0 ;  /* 0x000000ff02137207 */ /* 0x000fca0000000000 */
[----:B------:R-:W-:-:S04]  /*08c0*/  IMAD R19, R24, UR12, R19 ;  /* 0x0000000c18137c24 */ /* 0x000fc8000f8e0213 */
[----:B0-----:R-:W-:-:S06]  /*08d0*/  IMAD.WIDE R16, R19, 0x10, R16 ;  /* 0x0000001013107825 */ /* 0x001fcc00078e0210 */
[----:B------:R-:W2:Y:S01]  /*08e0*/  LDG.E.128 R16, desc[UR10][R16.64] ;  /* 0x0000000a10107981 */ /* 0x000ea2000c1e1d00 */
[----:B------:R-:W-:Y:S02]  /*08f0*/  HFMA2 R27, -RZ, RZ, 0.96630859375, -0.0022525787353515625 ;  /* 0x3bbb989dff1b7431 */ /* 0x000fe400000001ff */
[----:B------:R-:W-:Y:S01]  /*0900*/  IMAD.MOV.U32 R29, RZ, RZ, 0x437c0000 ;  /* 0x437c0000ff1d7424 */ /* 0x000fe200078e00ff */
[----:B------:R-:W0:Y:S01]  /*0910*/  LDCU UR7, c[0x3][UR7+0x4] ;  /* 0x00c00080070777ac */ /* 0x000e220008000800 */
[----:B------:R-:W-:Y:S01]  /*0920*/  BSSY.RECONVERGENT B0, `(.L_x_6) ;  /* 0x0000023000007945 */ /* 0x000fe20003800200 */
[----:B------:R-:W-:Y:S02]  /*0930*/  FFMA.SAT R2, R0, R27, 0.5 ;  /* 0x3f00000000027423 */ /* 0x000fe4000000201b */
[----:B------:R-:W-:Y:S02]  /*0940*/  MUFU.RCP R27, R22 ;  /* 0x00000016001b7308 */ /* 0x000fe40000001000 */
[----:B------:R-:W-:-:S04]  /*0950*/  FFMA.RM R2, R2, R29, 12582913 ;  /* 0x4b40000102027423 */ /* 0x000fc8000000401d */
[C---:B------:R-:W-:Y:S01]  /*0960*/  FADD R29, R2.reuse, -12583039 ;  /* 0xcb40007f021d7421 */ /* 0x040fe20000000000 */
[----:B------:R-:W-:-:S03]  /*0970*/  SHF.L.U32 R2, R2, 0x17, RZ ;  /* 0x0000001702027819 */ /* 0x000fc600000006ff */
[----:B------:R-:W-:-:S04]  /*0980*/  FFMA R29, R0, 1.4426950216293334961, -R29 ;  /* 0x3fb8aa3b001d7823 */ /* 0x000fc8000000081d */
[----:B------:R-:W-:-:S06]  /*0990*/  FFMA R29, R0, 1.925963033500011079e-08, R29 ;  /* 0x32a57060001d7823 */ /* 0x000fcc000000001d */
[----:B------:R-:W1:Y:S02]  /*09a0*/  MUFU.EX2 R29, R29 ;  /* 0x0000001d001d7308 */ /* 0x000e640000000800 */
[----:B-1----:R-:W-:-:S04]  /*09b0*/  FMUL R2, R2, R29 ;  /* 0x0000001d02027220 */ /* 0x002fc80000400000 */
[----:B------:R-:W-:-:S04]  /*09c0*/  FMUL R2, R33, R2 ;  /* 0x0000000221027220 */ /* 0x000fc80000400000 */
[-C--:B------:R-:W-:Y:S01]  /*09d0*/  FFMA R7, R12, R2.reuse, R7 ;  /* 0x000000020c077223 */ /* 0x080fe20000000007 */
[-C--:B------:R-:W-:Y:S01]  /*09e0*/  FFMA R20, R13, R2.reuse, R20 ;  /* 0x000000020d147223 */ /* 0x080fe20000000014 */
[-C--:B------:R-:W-:Y:S01]  /*09f0*/  FFMA R5, R14, R2.reuse, R5 ;  /* 0x000000020e057223 */ /* 0x080fe20000000005 */
[----:B------:R-:W-:Y:S01]  /*0a00*/  FFMA R6, R15, R2, R6 ;  /* 0x000000020f067223 */ /* 0x000fe20000000006 */
[----:B------:R-:W-:Y:S01]  /*0a10*/  FADD R21, R2, R21 ;  /* 0x0000001502157221 */ /* 0x000fe20000000000 */
[----:B--2---:R-:W-:Y:S01]  /*0a20*/  FADD R26, R9, -R17 ;  /* 0x80000011091a7221 */ /* 0x004fe20000000000 */
[----:B------:R-:W-:-:S03]  /*0a30*/  FADD R0, R8, -R16 ;  /* 0x8000001008007221 */ /* 0x000fc60000000000 */
[----:B------:R-:W-:Y:S01]  /*0a40*/  FMUL R31, R26, R26 ;  /* 0x0000001a1a1f7220 */ /* 0x000fe20000400000 */
[----:B------:R-:W-:-:S03]  /*0a50*/  FADD R26, R11, -R19 ;  /* 0x800000130b1a7221 */ /* 0x000fc60000000000 */
[----:B------:R-:W-:Y:S01]  /*0a60*/  FFMA R31, R0, R0, R31 ;  /* 0x00000000001f7223 */ /* 0x000fe2000000001f */
[----:B------:R-:W-:-:S04]  /*0a70*/  FADD R0, R10, -R18 ;  /* 0x800000120a007221 */ /* 0x000fc80000000000 */
[----:B------:R-:W-:Y:S01]  /*0a80*/  FFMA R31, R0, R0, R31 ;  /* 0x00000000001f7223 */ /* 0x000fe2000000001f */
[----:B------:R-:W-:-:S03]  /*0a90*/  FFMA R0, -R22, R27, 1 ;  /* 0x3f80000016007423 */ /* 0x000fc6000000011b */
[----:B------:R-:W-:Y:S01]  /*0aa0*/  FFMA R35, R26, R26, R31 ;  /* 0x0000001a1a237223 */ /* 0x000fe2000000001f */
[----:B------:R-:W-:-:S03]  /*0ab0*/  FFMA R0, R27, R0, R27 ;  /* 0x000000001b007223 */ /* 0x000fc6000000001b */
[----:B------:R-:W1:Y:S01]  /*0ac0*/  FCHK P0, -R35, R22 ;  /* 0x0000001623007302 */ /* 0x000e620000000100 */
[----:B------:R-:W-:-:S04]  /*0ad0*/  FFMA R27, R0, -R35, RZ ;  /* 0x80000023001b7223 */ /* 0x000fc800000000ff */
[----:B------:R-:W-:-:S04]  /*0ae0*/  FFMA R12, -R22, R27, -R35 ;  /* 0x0000001b160c7223 */ /* 0x000fc80000000923 */
[----:B------:R-:W-:Y:S01]  /*0af0*/  FFMA R0, R0, R12, R27 ;  /* 0x0000000c00007223 */ /* 0x000fe2000000001b */
[----:B0-----:R-:W-:Y:S01]  /*0b00*/  FMUL R12, R25, UR7 ;  /* 0x00000007190c7c20 */ /* 0x001fe20008400000 */
[----:B-1----:R-:W-:Y:S06]  /*0b10*/  @!P0 BRA `(.L_x_7) ;  /* 0x00000000000c8947 */ /* 0x002fec0003800000 */
[----:B------:R-:W-:Y:S01]  /*0b20*/  FADD R35, -R35, -RZ ;  /* 0x800000ff23237221 */ /* 0x000fe20000000100 */
[----:B------:R-:W-:-:S07]  /*0b30*/  MOV R2, 0xb50 ;  /* 0x00000b5000027802 */ /* 0x000fce0000000f00 */
[----:B------:R-:W-:Y:S05]  /*0b40*/  CALL.REL.NOINC `($__internal_1_$__cuda_sm3x_div_rn_noftz_f32_slowpath) ;  /* 0x0000000400847944 */ /* 0x000fea0003c00000 */
.L_x_7:
[----:B------:R-:W-:Y:S05]  /*0b50*/  BSYNC.RECONVERGENT B0 ;  /* 0x0000000000007941 */ /* 0x000fea0003800200 */
.L_x_6:
[----:B------:R-:W-:Y:S01]  /*0b60*/  HFMA2 R13, -RZ, RZ, 0.96630859375, -0.0022525787353515625 ;  /* 0x3bbb989dff0d7431 */ /* 0x000fe200000001ff */
[----:B------:R-:W-:Y:S01]  /*0b70*/  MOV R15, 0x437c0000 ;  /* 0x437c0000000f7802 */ /* 0x000fe20000000f00 */
[----:B------:R-:W-:Y:S02]  /*0b80*/  UIADD3 UR6, UPT, UPT, UR6, 0x2, URZ ;  /* 0x0000000206067890 */ /* 0x000fe4000fffe0ff */
[----:B------:R-:W-:Y:S02]  /*0b90*/  UIADD3 UR8, UPT, UPT, UR8, 0x2, URZ ;  /* 0x0000000208087890 */ /* 0x000fe4000fffe0ff */
[----:B------:R-:W-:Y:S01]  /*0ba0*/  UISETP.NE.AND UP0, UPT, UR6, URZ, UPT ;  /* 0x000000ff0600728c */ /* 0x000fe2000bf05270 */
[----:B------:R-:W-:-:S04]  /*0bb0*/  FFMA.SAT R2, R0, R13, 0.5 ;  /* 0x3f00000000027423 */ /* 0x000fc8000000200d */
[----:B------:R-:W-:-:S04]  /*0bc0*/  FFMA.RM R2, R2, R15, 12582913 ;  /* 0x4b40000102027423 */ /* 0x000fc8000000400f */
[C---:B------:R-:W-:Y:S01]  /*0bd0*/  FADD R13, R2.reuse, -12583039 ;  /* 0xcb40007f020d7421 */ /* 0x040fe20000000000 */
[----:B------:R-:W-:-:S03]  /*0be0*/  IMAD.SHL.U32 R2, R2, 0x800000, RZ ;  /* 0x0080000002027824 */ /* 0x000fc600078e00ff */
        /* <DEDUP_REMOVED lines=10> */
[----:B------:R-:W-:Y:S06]  /*0c90*/  BRA.U UP0, `(.L_x_8) ;  /* 0xfffffff900687547 */ /* 0x000fec000b83ffff */
.L_x_3:
[----:B------:R-:W-:Y:S05]  /*0ca0*/  @P3 BRA `(.L_x_9) ;  /* 0xfffffff4005c3947 */ /* 0x000fea000383ffff */
.L_x_0:
[----:B------:R-:W-:Y:S01]  /*0cb0*/  IADD3 R0, PT, PT, R21, 0x1800000, RZ ;  /* 0x0180000015007810 */ /* 0x000fe20007ffe0ff */
[----:B------:R-:W-:Y:S03]  /*0cc0*/  BSSY.RECONVERGENT B0, `(.L_x_10) ;  /* 0x000000b000007945 */ /* 0x000fe60003800200 */
[----:B------:R-:W-:-:S04]  /*0cd0*/  LOP3.LUT R0, R0, 0x7f800000, RZ, 0xc0, !PT ;  /* 0x7f80000000007812 */ /* 0x000fc800078ec0ff */
[----:B------:R-:W-:-:S13]  /*0ce0*/  ISETP.GT.U32.AND P0, PT, R0, 0x1ffffff, PT ;  /* 0x01ffffff0000780c */ /* 0x000fda0003f04070 */
[----:B------:R-:W-:Y:S05]  /*0cf0*/  @P0 BRA `(.L_x_11) ;  /* 0x00000000000c0947 */ /* 0x000fea0003800000 */
[----:B------:R-:W-:-:S07]  /*0d00*/  MOV R10, 0xd20 ;  /* 0x00000d20000a7802 */ /* 0x000fce0000000f00 */
[----:B------:R-:W-:Y:S05]  /*0d10*/  CALL.REL.NOINC `($__internal_0_$__cuda_sm20_rcp_rn_f32_slowpath) ;  /* 0x0000000000387944 */ /* 0x000fea0003c00000 */
[----:B------:R-:W-:Y:S05]  /*0d20*/  BRA `(.L_x_12) ;  /* 0x0000000000107947 */ /* 0x000fea0003800000 */
.L_x_11:
[----:B------:R-:W0:Y:S02]  /*0d30*/  MUFU.RCP R0, R21 ;  /* 0x0000001500007308 */ /* 0x000e240000001000 */
[----:B0-----:R-:W-:-:S04]  /*0d40*/  FFMA R2, R0, R21, -1 ;  /* 0xbf80000000027423 */ /* 0x001fc80000000015 */
[----:B------:R-:W-:-:S04]  /*0d50*/  FADD.FTZ R3, -R2, -RZ ;  /* 0x800000ff02037221 */ /* 0x000fc80000010100 */
[----:B------:R-:W-:-:S07]  /*0d60*/  FFMA R0, R0, R3, R0 ;  /* 0x0000000300007223 */ /* 0x000fce0000000000 */
.L_x_12:
[----:B------:R-:W-:Y:S05]  /*0d70*/  BSYNC.RECONVERGENT B0 ;  /* 0x0000000000007941 */ /* 0x000fea0003800200 */
.L_x_10:
[----:B------:R-:W0:Y:S01]  /*0d80*/  LDC.64 R2, c[0x0][0x388] ;  /* 0x0000e200ff027b82 */ /* 0x000e220000000a00 */
[C---:B------:R-:W-:Y:S01]  /*0d90*/  FMUL R8, R0.reuse, R7 ;  /* 0x0000000700087220 */ /* 0x040fe20000400000 */
[C---:B------:R-:W-:Y:S01]  /*0da0*/  FMUL R9, R0.reuse, R20 ;  /* 0x0000001400097220 */ /* 0x040fe20000400000 */
[C---:B------:R-:W-:Y:S01]  /*0db0*/  FMUL R10, R0.reuse, R5 ;  /* 0x00000005000a7220 */ /* 0x040fe20000400000 */
[----:B------:R-:W-:Y:S01]  /*0dc0*/  FMUL R11, R0, R6 ;  /* 0x00000006000b7220 */ /* 0x000fe20000400000 */
[----:B0-----:R-:W-:-:S05]  /*0dd0*/  IMAD.WIDE R2, R4, 0x10, R2 ;  /* 0x0000001004027825 */ /* 0x001fca00078e0202 */
[----:B------:R-:W-:Y:S01]  /*0de0*/  STG.E.128 desc[UR10][R2.64], R8 ;  /* 0x0000000802007986 */ /* 0x000fe2000c101d0a */
[----:B------:R-:W-:Y:S05]  /*0df0*/  EXIT ;  /* 0x000000000000794d */ /* 0x000fea0003800000 */
        .weak           $__internal_0_$__cuda_sm20_rcp_rn_f32_slowpath
        .type           $__internal_0_$__cuda_sm20_rcp_rn_f32_slowpath,@function
        .size           $__internal_0_$__cuda_sm20_rcp_rn_f32_slowpath,($__internal_1_$__cuda_sm3x_div_rn_noftz_f32_slowpath - $__internal_0_$__cuda_sm20_rcp_rn_f32_slowpath)
$__internal_0_$__cuda_sm20_rcp_rn_f32_slowpath:
[----:B------:R-:W-:Y:S01]  /*0e00*/  SHF.L.U32 R0, R21, 0x1, RZ ;  /* 0x0000000115007819 */ /* 0x000fe200000006ff */
[----:B------:R-:W-:Y:S03]  /*0e10*/  BSSY.RECONVERGENT B1, `(.L_x_13) ;  /* 0x0000030000017945 */ /* 0x000fe60003800200 */
[----:B------:R-:W-:-:S04]  /*0e20*/  SHF.R.U32.HI R11, RZ, 0x18, R0 ;  /* 0x00000018ff0b7819 */ /* 0x000fc80000011600 */
[----:B------:R-:W-:-:S13]  /*0e30*/  ISETP.NE.U32.AND P0, PT, R11, RZ, PT ;  /* 0x000000ff0b00720c */ /* 0x000fda0003f05070 */
[----:B------:R-:W-:Y:S05]  /*0e40*/  @P0 BRA `(.L_x_14) ;  /* 0x0000000000280947 */ /* 0x000fea0003800000 */
[----:B------:R-:W-:-:S04]  /*0e50*/  SHF.L.U32 R0, R21, 0x1, RZ ;  /* 0x0000000115007819 */ /* 0x000fc800000006ff */
[----:B------:R-:W-:-:S13]  /*0e60*/  ISETP.NE.AND P0, PT, R0, RZ, PT ;  /* 0x000000ff0000720c */ /* 0x000fda0003f05270 */
[----:B------:R-:W-:Y:S01]  /*0e70*/  @P0 FFMA R3, R21, 1.84467440737095516160e+19, RZ ;  /* 0x5f80000015030823 */ /* 0x000fe200000000ff */
[----:B------:R-:W-:Y:S08]  /*0e80*/  @!P0 MUFU.RCP R2, R21 ;  /* 0x0000001500028308 */ /* 0x000ff00000001000 */
[----:B------:R-:W0:Y:S02]  /*0e90*/  @P0 MUFU.RCP R0, R3 ;  /* 0x0000000300000308 */ /* 0x000e240000001000 */
[----:B0-----:R-:W-:-:S04]  /*0ea0*/  @P0 FFMA R8, R3, R0, -1 ;  /* 0xbf80000003080423 */ /* 0x001fc80000000000 */
[----:B------:R-:W-:-:S04]  /*0eb0*/  @P0 FADD.FTZ R9, -R8, -RZ ;  /* 0x800000ff08090221 */ /* 0x000fc80000010100 */
[----:B------:R-:W-:-:S04]  /*0ec0*/  @P0 FFMA R0, R0, R9, R0 ;  /* 0x0000000900000223 */ /* 0x000fc80000000000 */
[----:B------:R-:W-:Y:S01]  /*0ed0*/  @P0 FFMA R2, R0, 1.84467440737095516160e+19, RZ ;  /* 0x5f80000000020823 */ /* 0x000fe200000000ff */
[----:B------:R-:W-:Y:S06]  /*0ee0*/  BRA `(.L_x_15) ;  /* 0x0000000000887947 */ /* 0x000fec0003800000 */
.L_x_14:
[----:B------:R-:W-:-:S05]  /*0ef0*/  VIADD R12, R11, 0xffffff03 ;  /* 0xffffff030b0c7836 */ /* 0x000fca0000000000 */
[----:B------:R-:W-:-:S13]  /*0f00*/  ISETP.GT.U32.AND P0, PT, R12, 0x1, PT ;  /* 0x000000010c00780c */ /* 0x000fda0003f04070 */
[----:B------:R-:W-:Y:S05]  /*0f10*/  @P0 BRA `(.L_x_16) ;  /* 0x0000000000780947 */ /* 0x000fea0003800000 */
[----:B------:R-:W-:Y:S01]  /*0f20*/  LOP3.LUT R0, R21, 0x7fffff, RZ, 0xc0, !PT ;  /* 0x007fffff15007812 */ /* 0x000fe200078ec0ff */
[----:B------:R-:W-:-:S03]  /*0f30*/  HFMA2 R9, -RZ, RZ, 0, 1.78813934326171875e-07 ;  /* 0x00000003ff097431 */ /* 0x000fc600000001ff */
[----:B------:R-:W-:-:S04]  /*0f40*/  LOP3.LUT R0, R0, 0x3f800000, RZ, 0xfc, !PT ;  /* 0x3f80000000007812 */ /* 0x000fc800078efcff */
[----:B------:R-:W0:Y:S01]  /*0f50*/  MUFU.RCP R3, R0 ;  /* 0x0000000000037308 */ /* 0x000e220000001000 */
[----:B------:R-:W-:Y:S01]  /*0f60*/  SHF.L.U32 R9, R9, R12, RZ ;  /* 0x0000000c09097219 */ /* 0x000fe200000006ff */
[----:B0-----:R-:W-:-:S04]  /*0f70*/  FFMA R2, R0, R3, -1 ;  /* 0xbf80000000027423 */ /* 0x001fc80000000003 */
[----:B------:R-:W-:-:S04]  /*0f80*/  FADD.FTZ R2, -R2, -RZ ;  /* 0x800000ff02027221 */ /* 0x000fc80000010100 */
[CCC-:B------:R-:W-:Y:S01]  /*0f90*/  FFMA.RM R8, R3.reuse, R2.reuse, R3.reuse ;  /* 0x0000000203087223 */ /* 0x1c0fe20000004003 */
[----:B------:R-:W-:-:S04]  /*0fa0*/  FFMA.RP R3, R3, R2, R3 ;  /* 0x0000000203037223 */ /* 0x000fc80000008003 */
[C---:B------:R-:W-:Y:S02]  /*0fb0*/  LOP3.LUT R2, R8.reuse, 0x7fffff, RZ, 0xc0, !PT ;  /* 0x007fffff08027812 */ /* 0x040fe400078ec0ff */
[----:B------:R-:W-:Y:S02]  /*0fc0*/  FSETP.NEU.FTZ.AND P0, PT, R8, R3, PT ;  /* 0x000000030800720b */ /* 0x000fe40003f1d000 */
[----:B------:R-:W-:Y:S02]  /*0fd0*/  LOP3.LUT R2, R2, 0x800000, RZ, 0xfc, !PT ;  /* 0x0080000002027812 */ /* 0x000fe400078efcff */
[----:B------:R-:W-:Y:S02]  /*0fe0*/  SEL R3, RZ, 0xffffffff, !P0 ;  /* 0xffffffffff037807 */ /* 0x000fe40004000000 */
[----:B------:R-:W-:Y:S02]  /*0ff0*/  LOP3.LUT R9, R9, R2, RZ, 0xc0, !PT ;  /* 0x0000000209097212 */ /* 0x000fe400078ec0ff */
[----:B------:R-:W-:-:S02]  /*1000*/  IADD3 R3, PT, PT, -R3, RZ, RZ ;  /* 0x000000ff03037210 */ /* 0x000fc40007ffe1ff */
[-C--:B------:R-:W-:Y:S02]  /*1010*/  SHF.R.U32.HI R9, RZ, R12.reuse, R9 ;  /* 0x0000000cff097219 */ /* 0x080fe40000011609 */
[--C-:B------:R-:W-:Y:S01]  /*1020*/  LOP3.LUT P1, RZ, R3, R12, R2.reuse, 0xf8, !PT ;  /* 0x0000000c03ff7212 */ /* 0x100fe2000782f802 */
[----:B------:R-:W-:Y:S01]  /*1030*/  VIADD R3, R11, 0xffffff04 ;  /* 0xffffff040b037836 */ /* 0x000fe20000000000 */
[C---:B------:R-:W-:Y:S02]  /*1040*/  LOP3.LUT P0, RZ, R9.reuse, 0x1, RZ, 0xc0, !PT ;  /* 0x0000000109ff7812 */ /* 0x040fe4000780c0ff */
[----:B------:R-:W-:Y:S02]  /*1050*/  LOP3.LUT P2, RZ, R9, 0x2, RZ, 0xc0, !PT ;  /* 0x0000000209ff7812 */ /* 0x000fe4000784c0ff */
[----:B------:R-:W-:Y:S02]  /*1060*/  SHF.R.U32.HI R2, RZ, R3, R2 ;  /* 0x00000003ff027219 */ /* 0x000fe40000011602 */
[----:B------:R-:W-:-:S02]  /*1070*/  PLOP3.LUT P0, PT, P0, P1, P2, 0xe0, 0x0 ;  /* 0x000000000000781c */ /* 0x000fc40000703c20 */
[----:B------:R-:W-:Y:S02]  /*1080*/  LOP3.LUT P1, RZ, R21, 0x7fffff, RZ, 0xc0, !PT ;  /* 0x007fffff15ff7812 */ /* 0x000fe4000782c0ff */
[----:B------:R-:W-:-:S04]  /*1090*/  SEL R0, RZ, 0x1, !P0 ;  /* 0x00000001ff007807 */ /* 0x000fc80004000000 */
[----:B------:R-:W-:-:S04]  /*10a0*/  IADD3 R0, PT, PT, -R0, RZ, RZ ;  /* 0x000000ff00007210 */ /* 0x000fc80007ffe1ff */
[----:B------:R-:W-:-:S13]  /*10b0*/  ISETP.GE.AND P0, PT, R0, RZ, PT ;  /* 0x000000ff0000720c */ /* 0x000fda0003f06270 */
[----:B------:R-:W-:-:S04]  /*10c0*/  @!P0 IADD3 R2, PT, PT, R2, 0x1, RZ ;  /* 0x0000000102028810 */ /* 0x000fc80007ffe0ff */
[----:B------:R-:W-:-:S04]  /*10d0*/  @!P1 SHF.L.U32 R2, R2, 0x1, RZ ;  /* 0x0000000102029819 */ /* 0x000fc800000006ff */
[----:B------:R-:W-:Y:S01]  /*10e0*/  LOP3.LUT R2, R2, 0x80000000, R21, 0xf8, !PT ;  /* 0x8000000002027812 */ /* 0x000fe200078ef815 */
[----:B------:R-:W-:Y:S06]  /*10f0*/  BRA `(.L_x_15) ;  /* 0x0000000000047947 */ /* 0x000fec0003800000 */
.L_x_16:
[----:B------:R0:W1:Y:S02]  /*1100*/  MUFU.RCP R2, R21 ;  /* 0x0000001500027308 */ /* 0x0000640000001000 */
.L_x_15:
[----:B------:R-:W-:Y:S05]  /*1110*/  BSYNC.RECONVERGENT B1 ;  /* 0x0000000000017941 */ /* 0x000fea0003800200 */
.L_x_13:
[----:B------:R-:W-:Y:S01]  /*1120*/  HFMA2 R3, -RZ, RZ, 0, 0 ;  /* 0x00000000ff037431 */ /* 0x000fe200000001ff */
[----:B-1----:R-:W-:Y:S01]  /*1130*/  MOV R0, R2 ;  /* 0x0000000200007202 */ /* 0x002fe20000000f00 */
[----:B------:R-:W-:-:S04]  /*1140*/  IMAD.MOV.U32 R2, RZ, RZ, R10 ;  /* 0x000000ffff027224 */ /* 0x000fc800078e000a */
[----:B0-----:R-:W-:Y:S05]  /*1150*/  RET.REL.NODEC R2 `(_Z21bilateralFilterKernelP6float4S0_fiii) ;  /* 0xffffffec02a87950 */ /* 0x001fea0003c3ffff */
        .weak           $__internal_1_$__cuda_sm3x_div_rn_noftz_f32_slowpath
        .type           $__internal_1_$__cuda_sm3x_div_rn_noftz_f32_slowpath,@function
        .size           $__internal_1_$__cuda_sm3x_div_rn_noftz_f32_slowpath,(.L_x_30 - $__internal_1_$__cuda_sm3x_div_rn_noftz_f32_slowpath)
$__internal_1_$__cuda_sm3x_div_rn_noftz_f32_slowpath:
[--C-:B------:R-:W-:Y:S01]  /*1160*/  SHF.R.U32.HI R29, RZ, 0x17, R22.reuse ;  /* 0x00000017ff1d7819 */ /* 0x100fe20000011616 */
[----:B------:R-:W-:Y:S01]  /*1170*/  BSSY.RECONVERGENT B1, `(.L_x_17) ;  /* 0x0000063000017945 */ /* 0x000fe20003800200 */
[----:B------:R-:W-:Y:S01]  /*1180*/  SHF.R.U32.HI R26, RZ, 0x17, R35 ;  /* 0x00000017ff1a7819 */ /* 0x000fe20000011623 */
[----:B------:R-:W-:Y:S01]  /*1190*/  IMAD.MOV.U32 R30, RZ, RZ, R22 ;  /* 0x000000ffff1e7224 */ /* 0x000fe200078e0016 */
[----:B------:R-:W-:Y:S02]  /*11a0*/  LOP3.LUT R29, R29, 0xff, RZ, 0xc0, !PT ;  /* 0x000000ff1d1d7812 */ /* 0x000fe400078ec0ff */
[----:B------:R-:W-:Y:S02]  /*11b0*/  LOP3.LUT R26, R26, 0xff, RZ, 0xc0, !PT ;  /* 0x000000ff1a1a7812 */ /* 0x000fe400078ec0ff */
[----:B------:R-:W-:Y:S02]  /*11c0*/  IADD3 R0, PT, PT, R29, -0x1, RZ ;  /* 0xffffffff1d007810 */ /* 0x000fe40007ffe0ff */
[----:B------:R-:W-:-:S02]  /*11d0*/  IADD3 R27, PT, PT, R26, -0x1, RZ ;  /* 0xffffffff1a1b7810 */ /* 0x000fc40007ffe0ff */
[----:B------:R-:W-:-:S04]  /*11e0*/  ISETP.GT.U32.AND P0, PT, R0, 0xfd, PT ;  /* 0x000000fd0000780c */ /* 0x000fc80003f04070 */
[----:B------:R-:W-:-:S13]  /*11f0*/  ISETP.GT.U32.OR P0, PT, R27, 0xfd, P0 ;  /* 0x000000fd1b00780c */ /* 0x000fda0000704470 */
[----:B------:R-:W-:Y:S01]  /*1200*/  @!P0 MOV R28, RZ ;  /* 0x000000ff001c8202 */ /* 0x000fe20000000f00 */
[----:B------:R-:W-:Y:S06]  /*1210*/  @!P0 BRA `(.L_x_18) ;  /* 0x00000000005c8947 */ /* 0x000fec0003800000 */
[----:B------:R-:W-:Y:S02]  /*1220*/  FSETP.GTU.FTZ.AND P0, PT, |R35|, +INF , PT ;  /* 0x7f8000002300780b */ /* 0x000fe40003f1c200 */
[----:B------:R-:W-:-:S04]  /*1230*/  FSETP.GTU.FTZ.AND P1, PT, |R22|, +INF , PT ;  /* 0x7f8000001600780b */ /* 0x000fc80003f3c200 */
[----:B------:R-:W-:-:S13]  /*1240*/  PLOP3.LUT P0, PT, P0, P1, PT, 0xf8, 0x8f ;  /* 0x00000000008f781c */ /* 0x000fda0000703f70 */
[----:B------:R-:W-:Y:S05]  /*1250*/  @P0 BRA `(.L_x_19) ;  /* 0x00000004004c0947 */ /* 0x000fea0003800000 */
[----:B------:R-:W-:-:S13]  /*1260*/  LOP3.LUT P0, RZ, R30, 0x7fffffff, R35, 0xc8, !PT ;  /* 0x7fffffff1eff7812 */ /* 0x000fda000780c823 */
[----:B------:R-:W-:Y:S05]  /*1270*/  @!P0 BRA `(.L_x_20) ;  /* 0x00000004003c8947 */ /* 0x000fea0003800000 */
[C---:B------:R-:W-:Y:S02]  /*1280*/  FSETP.NEU.FTZ.AND P4, PT, |R35|.reuse, +INF , PT ;  /* 0x7f8000002300780b */ /* 0x040fe40003f9d200 */
[----:B------:R-:W-:Y:S02]  /*1290*/  FSETP.NEU.FTZ.AND P1, PT, |R22|, +INF , PT ;  /* 0x7f8000001600780b */ /* 0x000fe40003f3d200 */
[----:B------:R-:W-:-:S11]  /*12a0*/  FSETP.NEU.FTZ.AND P0, PT, |R35|, +INF , PT ;  /* 0x7f8000002300780b */ /* 0x000fd60003f1d200 */
[----:B------:R-:W-:Y:S05]  /*12b0*/  @!P1 BRA !P4, `(.L_x_20) ;  /* 0x00000004002c9947 */ /* 0x000fea0006000000 */
[----:B------:R-:W-:-:S04]  /*12c0*/  LOP3.LUT P4, RZ, R35, 0x7fffffff, RZ, 0xc0, !PT ;  /* 0x7fffffff23ff7812 */ /* 0x000fc8000788c0ff */
[----:B------:R-:W-:-:S13]  /*12d0*/  PLOP3.LUT P1, PT, P1, P4, PT, 0x2f, 0xf2 ;  /* 0x0000000000f2781c */ /* 0x000fda0000f28577 */
[----:B------:R-:W-:Y:S05]  /*12e0*/  @P1 BRA `(.L_x_21) ;  /* 0x0000000400181947 */ /* 0x000fea0003800000 */
[----:B------:R-:W-:-:S04]  /*12f0*/  LOP3.LUT P1, RZ, R30, 0x7fffffff, RZ, 0xc0, !PT ;  /* 0x7fffffff1eff7812 */ /* 0x000fc8000782c0ff */
[----:B------:R-:W-:-:S13]  /*1300*/  PLOP3.LUT P0, PT, P0, P1, PT, 0x2f, 0xf2 ;  /* 0x0000000000f2781c */ /* 0x000fda0000702577 */
[----:B------:R-:W-:Y:S05]  /*1310*/  @P0 BRA `(.L_x_22) ;  /* 0x0000000400000947 */ /* 0x000fea0003800000 */
[----:B------:R-:W-:Y:S02]  /*1320*/  ISETP.GE.AND P0, PT, R27, RZ, PT ;  /* 0x000000ff1b00720c */ /* 0x000fe40003f06270 */
[----:B------:R-:W-:-:S11]  /*1330*/  ISETP.GE.AND P1, PT, R0, RZ, PT ;  /* 0x000000ff0000720c */ /* 0x000fd60003f26270 */
[----:B------:R-:W-:Y:S01]  /*1340*/  @P0 MOV R28, RZ ;  /* 0x000000ff001c0202 */ /* 0x000fe20000000f00 */
[----:B------:R-:W-:Y:S01]  /*1350*/  @!P0 FFMA R35, R35, 1.84467440737095516160e+19, RZ ;  /* 0x5f80000023238823 */ /* 0x000fe200000000ff */
[----:B------:R-:W-:Y:S01]  /*1360*/  @!P0 MOV R28, 0xffffffc0 ;  /* 0xffffffc0001c8802 */ /* 0x000fe20000000f00 */
[----:B------:R-:W-:-:S04]  /*1370*/  @!P1 FFMA R30, R22, 1.84467440737095516160e+19, RZ ;  /* 0x5f800000161e9823 */ /* 0x000fc800000000ff */
[----:B------:R-:W-:-:S07]  /*1380*/  @!P1 VIADD R28, R28, 0x40 ;  /* 0x000000401c1c9836 */ /* 0x000fce0000000000 */
.L_x_18:
[----:B------:R-:W-:Y:S01]  /*1390*/  LEA R27, R29, 0xc0800000, 0x17 ;  /* 0xc08000001d1b7811 */ /* 0x000fe200078eb8ff */
[----:B------:R-:W-:Y:S01]  /*13a0*/  BSSY.RECONVERGENT B2, `(.L_x_23) ;  /* 0x0000036000027945 */ /* 0x000fe20003800200 */
[----:B------:R-:W-:Y:S02]  /*13b0*/  IADD3 R26, PT, PT, R26, -0x7f, RZ ;  /* 0xffffff811a1a7810 */ /* 0x000fe40007ffe0ff */
[----:B------:R-:W-:Y:S02]  /*13c0*/  IADD3 R36, PT, PT, -R27, R30, RZ ;  /* 0x0000001e1b247210 */ /* 0x000fe40007ffe1ff */
[C---:B------:R-:W-:Y:S01]  /*13d0*/  IADD3 R29, PT, PT, R26.reuse, 0x7f, -R29 ;  /* 0x0000007f1a1d7810 */ /* 0x040fe20007ffe81d */
[----:B------:R-:W-:Y:S01]  /*13e0*/  IMAD R0, R26, -0x800000, R35 ;  /* 0xff8000001a007824 */ /* 0x000fe200078e0223 */
[----:B------:R-:W0:Y:S01]  /*13f0*/  MUFU.RCP R30, R36 ;  /* 0x00000024001e7308 */ /* 0x000e220000001000 */
[----:B------:R-:W-:Y:S01]  /*1400*/  FADD.FTZ R27, -R36, -RZ ;  /* 0x800000ff241b7221 */ /* 0x000fe20000010100 */
[----:B------:R-:W-:-:S03]  /*1410*/  IADD3 R29, PT, PT, R29, R28, RZ ;  /* 0x0000001c1d1d7210 */ /* 0x000fc60007ffe0ff */
[----:B0-----:R-:W-:-:S04]  /*1420*/  FFMA R31, R30, R27, 1 ;  /* 0x3f8000001e1f7423 */ /* 0x001fc8000000001b */
[----:B------:R-:W-:-:S04]  /*1430*/  FFMA R31, R30, R31, R30 ;  /* 0x0000001f1e1f7223 */ /* 0x000fc8000000001e */
[----:B------:R-:W-:-:S04]  /*1440*/  FFMA R30, R0, R31, RZ ;  /* 0x0000001f001e7223 */ /* 0x000fc800000000ff */
[----:B------:R-:W-:-:S04]  /*1450*/  FFMA R32, R27, R30, R0 ;  /* 0x0000001e1b207223 */ /* 0x000fc80000000000 */
[----:B------:R-:W-:-:S04]  /*1460*/  FFMA R32, R31, R32, R30 ;  /* 0x000000201f207223 */ /* 0x000fc8000000001e */
[----:B------:R-:W-:-:S04]  /*1470*/  FFMA R27, R27, R32, R0 ;  /* 0x000000201b1b7223 */ /* 0x000fc80000000000 */
[----:B------:R-:W-:-:S05]  /*1480*/  FFMA R0, R31, R27, R32 ;  /* 0x0000001b1f007223 */ /* 0x000fca0000000020 */
[----:B------:R-:W-:-:S04]  /*1490*/  SHF.R.U32.HI R26, RZ, 0x17, R0 ;  /* 0x00000017ff1a7819 */ /* 0x000fc80000011600 */
[----:B------:R-:W-:-:S05]  /*14a0*/  LOP3.LUT R26, R26, 0xff, RZ, 0xc0, !PT ;  /* 0x000000ff1a1a7812 */ /* 0x000fca00078ec0ff */
[----:B------:R-:W-:-:S05]  /*14b0*/  IMAD.IADD R26, R26, 0x1, R29 ;  /* 0x000000011a1a7824 */ /* 0x000fca00078e021d */
[----:B------:R-:W-:-:S04]  /*14c0*/  IADD3 R28, PT, PT, R26, -0x1, RZ ;  /* 0xffffffff1a1c7810 */ /* 0x000fc80007ffe0ff */
[----:B------:R-:W-:-:S13]  /*14d0*/  ISETP.GE.U32.AND P0, PT, R28, 0xfe, PT ;  /* 0x000000fe1c00780c */ /* 0x000fda0003f06070 */
[----:B------:R-:W-:Y:S05]  /*14e0*/  @!P0 BRA `(.L_x_24) ;  /* 0x0000000000808947 */ /* 0x000fea0003800000 */
[----:B------:R-:W-:-:S13]  /*14f0*/  ISETP.GT.AND P0, PT, R26, 0xfe, PT ;  /* 0x000000fe1a00780c */ /* 0x000fda0003f04270 */
[----:B------:R-:W-:Y:S05]  /*1500*/  @P0 BRA `(.L_x_25) ;  /* 0x00000000006c0947 */ /* 0x000fea0003800000 */
[----:B------:R-:W-:-:S13]  /*1510*/  ISETP.GE.AND P0, PT, R26, 0x1, PT ;  /* 0x000000011a00780c */ /* 0x000fda0003f06270 */
[----:B------:R-:W-:Y:S05]  /*1520*/  @P0 BRA `(.L_x_26) ;  /* 0x0000000000740947 */ /* 0x000fea0003800000 */
[----:B------:R-:W-:Y:S02]  /*1530*/  ISETP.GE.AND P0, PT, R26, -0x18, PT ;  /* 0xffffffe81a00780c */ /* 0x000fe40003f06270 */
[----:B------:R-:W-:-:S11]  /*1540*/  LOP3.LUT R0, R0, 0x80000000, RZ, 0xc0, !PT ;  /* 0x8000000000007812 */ /* 0x000fd600078ec0ff */
[----:B------:R-:W-:Y:S05]  /*1550*/  @!P0 BRA `(.L_x_26) ;  /* 0x0000000000688947 */ /* 0x000fea0003800000 */
[CCC-:B------:R-:W-:Y:S01]  /*1560*/  FFMA.RZ R28, R31.reuse, R27.reuse, R32.reuse ;  /* 0x0000001b1f1c7223 */ /* 0x1c0fe2000000c020 */
[CCC-:B------:R-:W-:Y:S01]  /*1570*/  FFMA.RP R29, R31.reuse, R27.reuse, R32.reuse ;  /* 0x0000001b1f1d7223 */ /* 0x1c0fe20000008020 */
[----:B------:R-:W-:Y:S01]  /*1580*/  FFMA.RM R32, R31, R27, R32 ;  /* 0x0000001b1f207223 */ /* 0x000fe20000004020 */
[----:B------:R-:W-:Y:S02]  /*1590*/  IADD3 R27, PT, PT, R26, 0x20, RZ ;  /* 0x000000201a1b7810 */ /* 0x000fe40007ffe0ff */
[----:B------:R-:W-:Y:S02]  /*15a0*/  LOP3.LUT R28, R28, 0x7fffff, RZ, 0xc0, !PT ;  /* 0x007fffff1c1c7812 */ /* 0x000fe400078ec0ff */
[----:B------:R-:W-:Y:S02]  /*15b0*/  ISETP.NE.AND P4, PT, R26, RZ, PT ;  /* 0x000000ff1a00720c */ /* 0x000fe40003f85270 */
[----:B------:R-:W-:Y:S02]  /*15c0*/  LOP3.LUT R28, R28, 0x800000, RZ, 0xfc, !PT ;  /* 0x008000001c1c7812 */ /* 0x000fe400078efcff */
[----:B------:R-:W-:-:S02]  /*15d0*/  ISETP.NE.AND P1, PT, R26, RZ, PT ;  /* 0x000000ff1a00720c */ /* 0x000fc40003f25270 */
[----:B------:R-:W-:Y:S02]  /*15e0*/  IADD3 R26, PT, PT, -R26, RZ, RZ ;  /* 0x000000ff1a1a7210 */ /* 0x000fe40007ffe1ff */
[----:B------:R-:W-:Y:S02]  /*15f0*/  SHF.L.U32 R27, R28, R27, RZ ;  /* 0x0000001b1c1b7219 */ /* 0x000fe400000006ff */
[----:B------:R-:W-:Y:S02]  /*1600*/  FSETP.NEU.FTZ.AND P0, PT, R29, R32, PT ;  /* 0x000000201d00720b */ /* 0x000fe40003f1d000 */
[----:B------:R-:W-:Y:S02]  /*1610*/  SEL R29, R26, RZ, P4 ;  /* 0x000000ff1a1d7207 */ /* 0x000fe40002000000 */
[----:B------:R-:W-:Y:S02]  /*1620*/  ISETP.NE.AND P1, PT, R27, RZ, P1 ;  /* 0x000000ff1b00720c */ /* 0x000fe40000f25270 */
[----:B------:R-:W-:-:S02]  /*1630*/  SHF.R.U32.HI R29, RZ, R29, R28 ;  /* 0x0000001dff1d7219 */ /* 0x000fc4000001161c */
[----:B------:R-:W-:Y:S02]  /*1640*/  PLOP3.LUT P0, PT, P0, P1, PT, 0xf8, 0x8f ;  /* 0x00000000008f781c */ /* 0x000fe40000703f70 */
[----:B------:R-:W-:Y:S02]  /*1650*/  SHF.R.U32.HI R27, RZ, 0x1, R29 ;  /* 0x00000001ff1b7819 */ /* 0x000fe4000001161d */
[----:B------:R-:W-:-:S04]  /*1660*/  SEL R26, RZ, 0x1, !P0 ;  /* 0x00000001ff1a7807 */ /* 0x000fc80004000000 */
[----:B------:R-:W-:-:S04]  /*1670*/  LOP3.LUT R26, R26, 0x1, R27, 0xf8, !PT ;  /* 0x000000011a1a7812 */ /* 0x000fc800078ef81b */
[----:B------:R-:W-:-:S05]  /*1680*/  LOP3.LUT R26, R26, R29, RZ, 0xc0, !PT ;  /* 0x0000001d1a1a7212 */ /* 0x000fca00078ec0ff */
[----:B------:R-:W-:-:S05]  /*1690*/  IMAD.IADD R27, R27, 0x1, R26 ;  /* 0x000000011b1b7824 */ /* 0x000fca00078e021a */
[----:B------:R-:W-:Y:S01]  /*16a0*/  LOP3.LUT R0, R27, R0, RZ, 0xfc, !PT ;  /* 0x000000001b007212 */ /* 0x000fe200078efcff */
[----:B------:R-:W-:Y:S06]  /*16b0*/  BRA `(.L_x_26) ;  /* 0x0000000000107947 */ /* 0x000fec0003800000 */
.L_x_25:
[----:B------:R-:W-:-:S04]  /*16c0*/  LOP3.LUT R0, R0, 0x80000000, RZ, 0xc0, !PT ;  /* 0x8000000000007812 */ /* 0x000fc800078ec0ff */
[----:B------:R-:W-:Y:S01]  /*16d0*/  LOP3.LUT R0, R0, 0x7f800000, RZ, 0xfc, !PT ;  /* 0x7f80000000007812 */ /* 0x000fe200078efcff */
[----:B------:R-:W-:Y:S06]  /*16e0*/  BRA `(.L_x_26) ;  /* 0x0000000000047947 */ /* 0x000fec0003800000 */
.L_x_24:
[----:B------:R-:W-:-:S07]  /*16f0*/  LEA R0, R29, R0, 0x17 ;  /* 0x000000001d007211 */ /* 0x000fce00078eb8ff */
.L_x_26:
[----:B------:R-:W-:Y:S05]  /*1700*/  BSYNC.RECONVERGENT B2 ;  /* 0x0000000000027941 */ /* 0x000fea0003800200 */
.L_x_23:
[----:B------:R-:W-:Y:S05]  /*1710*/  BRA `(.L_x_27) ;  /* 0x0000000000207947 */ /* 0x000fea0003800000 */
.L_x_22:
[----:B------:R-:W-:-:S04]  /*1720*/  LOP3.LUT R30, R30, 0x80000000, R35, 0x48, !PT ;  /* 0x800000001e1e7812 */ /* 0x000fc800078e4823 */
[----:B------:R-:W-:Y:S01]  /*1730*/  LOP3.LUT R0, R30, 0x7f800000, RZ, 0xfc, !PT ;  /* 0x7f8000001e007812 */ /* 0x000fe200078efcff */
[----:B------:R-:W-:Y:S06]  /*1740*/  BRA `(.L_x_27) ;  /* 0x0000000000147947 */ /* 0x000fec0003800000 */
.L_x_21:
[----:B------:R-:W-:Y:S01]  /*1750*/  LOP3.LUT R0, R30, 0x80000000, R35, 0x48, !PT ;  /* 0x800000001e007812 */ /* 0x000fe200078e4823 */
[----:B------:R-:W-:Y:S06]  /*1760*/  BRA `(.L_x_27) ;  /* 0x00000000000c7947 */ /* 0x000fec0003800000 */
.L_x_20:
[----:B------:R-:W0:Y:S01]  /*1770*/  MUFU.RSQ R0, -QNAN ;  /* 0xffc0000000007908 */ /* 0x000e220000001400 */
[----:B------:R-:W-:Y:S05]  /*1780*/  BRA `(.L_x_27) ;  /* 0x0000000000047947 */ /* 0x000fea0003800000 */
.L_x_19:
[----:B------:R-:W-:-:S07]  /*1790*/  FADD.FTZ R0, R35, R22 ;  /* 0x0000001623007221 */ /* 0x000fce0000010000 */
.L_x_27:
[----:B------:R-:W-:Y:S05]  /*17a0*/  BSYNC.RECONVERGENT B1 ;  /* 0x0000000000017941 */ /* 0x000fea0003800200 */
.L_x_17:
[----:B------:R-:W-:Y:S01]  /*17b0*/  HFMA2 R27, -RZ, RZ, 0, 0 ;  /* 0x00000000ff1b7431 */ /* 0x000fe200000001ff */
[----:B------:R-:W-:-:S04]  /*17c0*/  MOV R26, R2 ;  /* 0x00000002001a7202 */ /* 0x000fc80000000f00 */
[----:B0-----:R-:W-:Y:S05]  /*17d0*/  RET.REL.NODEC R26 `(_Z21bilateralFilterKernelP6float4S0_fiii) ;  /* 0xffffffe81a087950 */ /* 0x001fea0003c3ffff */
.L_x_28:
[----:B------:R-:W-:-:S00]  /*17e0*/  BRA `(.L_x_28) ;  /* 0xfffffffc00fc7947 */ /* 0x000fc0000383ffff */
[----:B------:R-:W-:-:S00]  /*17f0*/  NOP ;  /* 0x0000000000007918 */ /* 0x000fc00000000000 */
        /* <DEDUP_REMOVED lines=8> */
.L_x_30:


//--------------------- .nv.shared.reserved.0     --------------------------
	.section	.nv.shared.reserved.0,"aw",@nobits
	.weak		__nv_reservedSMEM_offset_0_alias
	.size		__nv_reservedSMEM_offset_0_alias, 0, 64
	.other		__nv_reservedSMEM_offset_0_alias,@"STO_CUDA_RESERVED_SHARED STV_DEFAULT"
__nv_reservedSMEM_offset_0_alias:
	.zero		0
	.zero		64


//--------------------- .nv.constant0._Z21bilateralFilterKernelP6float4S0_fiii --------------------------
	.section	.nv.constant0._Z21bilateralFilterKernelP6float4S0_fiii,"a",@progbits
	.sectionflags	@""
	.align	4
.nv.constant0._Z21bilateralFilterKernelP6float4S0_fiii:
	.zero		928


//--------------------- SYMBOLS --------------------------

	.type		.nv.reservedSmem.offset0,@object
	.size		.nv.reservedSmem.offset0,0x4
